	.headerflags	@"EF_CUDA_TEXMODE_UNIFIED EF_CUDA_64BIT_ADDRESS EF_CUDA_ACCELERATORS EF_CUDA_SM90 EF_CUDA_VIRTUAL_SM(EF_CUDA_SM90)"
	.elftype	@"ET_EXEC"


//--------------------- .nv.info                  --------------------------
	.section	.nv.info,"",@"SHT_CUDA_INFO"
	.align	4


	//----- nvinfo : EIATTR_REGCOUNT
	.align		4
        /*0000*/ 	.byte	0x04, 0x2f
        /*0002*/ 	.short	(.L_3 - .L_2)
	.align		4
.L_2:
        /*0004*/ 	.word	index@(triton_poi_fused__native_batch_norm_legit_no_training_relu_7)
        /*0008*/ 	.word	0x00000011


	//----- nvinfo : EIATTR_MIN_STACK_SIZE
	.align		4
.L_3:
        /*000c*/ 	.byte	0x04, 0x12
        /*000e*/ 	.short	(.L_5 - .L_4)
	.align		4
.L_4:
        /*0010*/ 	.word	index@(triton_poi_fused__native_batch_norm_legit_no_training_relu_7)
        /*0014*/ 	.word	0x00000000


	//----- nvinfo : EIATTR_FRAME_SIZE
	.align		4
.L_5:
        /*0018*/ 	.byte	0x04, 0x11
        /*001a*/ 	.short	(.L_7 - .L_6)
	.align		4
.L_6:
        /*001c*/ 	.word	index@(triton_poi_fused__native_batch_norm_legit_no_training_relu_7)
        /*0020*/ 	.word	0x00000000


	//----- nvinfo : EIATTR_MIN_STACK_SIZE
	.align		4
.L_7:
        /*0024*/ 	.byte	0x04, 0x12
        /*0026*/ 	.short	(.L_9 - .L_8)
	.align		4
.L_8:
        /*0028*/ 	.word	index@(triton_poi_fused__native_batch_norm_legit_no_training_relu_7)
        /*002c*/ 	.word	0x00000000
.L_9:


//--------------------- .nv.info.triton_poi_fused__native_batch_norm_legit_no_training_relu_7 --------------------------
	.section	.nv.info.triton_poi_fused__native_batch_norm_legit_no_training_relu_7,"",@"SHT_CUDA_INFO"
	.sectionflags	@""
	.align	4


	//----- nvinfo : EIATTR_CUDA_API_VERSION
	.align		4
        /*0000*/ 	.byte	0x04, 0x37
        /*0002*/ 	.short	(.L_11 - .L_10)
.L_10:
        /*0004*/ 	.word	0x0000007c


	//----- nvinfo : EIATTR_KPARAM_INFO
	.align		4
.L_11:
        /*0008*/ 	.byte	0x04, 0x17
        /*000a*/ 	.short	(.L_13 - .L_12)
.L_12:
        /*000c*/ 	.word	0x00000000
        /*0010*/ 	.short	0x0006
        /*0012*/ 	.short	0x0030
        /*0014*/ 	.byte	0x00, 0xf0, 0x11, 0x00


	//----- nvinfo : EIATTR_KPARAM_INFO
	.align		4
.L_13:
        /*0018*/ 	.byte	0x04, 0x17
        /*001a*/ 	.short	(.L_15 - .L_14)
.L_14:
        /*001c*/ 	.word	0x00000000
        /*0020*/ 	.short	0x0005
        /*0022*/ 	.short	0x0028
        /*0024*/ 	.byte	0x00, 0xf4, 0x21, 0x00


	//----- nvinfo : EIATTR_KPARAM_INFO
	.align		4
.L_15:
        /*0028*/ 	.byte	0x04, 0x17
        /*002a*/ 	.short	(.L_17 - .L_16)
.L_16:
        /*002c*/ 	.word	0x00000000
        /*0030*/ 	.short	0x0004
        /*0032*/ 	.short	0x0020
        /*0034*/ 	.byte	0x00, 0xf4, 0x21, 0x00


	//----- nvinfo : EIATTR_KPARAM_INFO
	.align		4
.L_17:
        /*0038*/ 	.byte	0x04, 0x17
        /*003a*/ 	.short	(.L_19 - .L_18)
.L_18:
        /*003c*/ 	.word	0x00000000
        /*0040*/ 	.short	0x0003
        /*0042*/ 	.short	0x0018
        /*0044*/ 	.byte	0x00, 0xf4, 0x21, 0x00


	//----- nvinfo : EIATTR_KPARAM_INFO
	.align		4
.L_19:
        /*0048*/ 	.byte	0x04, 0x17
        /*004a*/ 	.short	(.L_21 - .L_20)
.L_20:
        /*004c*/ 	.word	0x00000000
        /*0050*/ 	.short	0x0002
        /*0052*/ 	.short	0x0010
        /*0054*/ 	.byte	0x00, 0xf4, 0x21, 0x00


	//----- nvinfo : EIATTR_KPARAM_INFO
	.align		4
.L_21:
        /*0058*/ 	.byte	0x04, 0x17
        /*005a*/ 	.short	(.L_23 - .L_22)
.L_22:
        /*005c*/ 	.word	0x00000000
        /*0060*/ 	.short	0x0001
        /*0062*/ 	.short	0x0008
        /*0064*/ 	.byte	0x00, 0xf4, 0x21, 0x00


	//----- nvinfo : EIATTR_KPARAM_INFO
	.align		4
.L_23:
        /*0068*/ 	.byte	0x04, 0x17
        /*006a*/ 	.short	(.L_25 - .L_24)
.L_24:
        /*006c*/ 	.word	0x00000000
        /*0070*/ 	.short	0x0000
        /*0072*/ 	.short	0x0000
        /*0074*/ 	.byte	0x00, 0xf4, 0x21, 0x00


	//----- nvinfo : EIATTR_SPARSE_MMA_MASK
	.align		4
.L_25:
        /*0078*/ 	.byte	0x03, 0x50
        /*007a*/ 	.short	0x0000


	//----- nvinfo : EIATTR_MAXREG_COUNT
	.align		4
        /*007c*/ 	.byte	0x03, 0x1b
        /*007e*/ 	.short	0x00ff


	//----- nvinfo : EIATTR_EXIT_INSTR_OFFSETS
	.align		4
        /*0080*/ 	.byte	0x04, 0x1c
        /*0082*/ 	.short	(.L_27 - .L_26)


	//   ....[0]....
.L_26:
        /*0084*/ 	.word	0x00000350


	//----- nvinfo : EIATTR_REQNTID
	.align		4
.L_27:
        /*0088*/ 	.byte	0x04, 0x10
        /*008a*/ 	.short	(.L_29 - .L_28)
.L_28:
        /*008c*/ 	.word	0x00000100
        /*0090*/ 	.word	0x00000001
        /*0094*/ 	.word	0x00000001


	//----- nvinfo : EIATTR_CBANK_PARAM_SIZE
	.align		4
.L_29:
        /*0098*/ 	.byte	0x03, 0x19
        /*009a*/ 	.short	0x0034


	//----- nvinfo : EIATTR_PARAM_CBANK
	.align		4
        /*009c*/ 	.byte	0x04, 0x0a
        /*009e*/ 	.short	(.L_31 - .L_30)
	.align		4
.L_30:
        /*00a0*/ 	.word	index@(.nv.constant0.triton_poi_fused__native_batch_norm_legit_no_training_relu_7)
        /*00a4*/ 	.short	0x0210
        /*00a6*/ 	.short	0x0034


	//----- nvinfo : EIATTR_SW_WAR
	.align		4
.L_31:
        /*00a8*/ 	.byte	0x04, 0x36
        /*00aa*/ 	.short	(.L_33 - .L_32)
.L_32:
        /*00ac*/ 	.word	0x00000008
.L_33:


//--------------------- .nv.callgraph             --------------------------
	.section	.nv.callgraph,"",@"SHT_CUDA_CALLGRAPH"
	.align	4
	.sectionentsize	8
	.align		4
        /*0000*/ 	.word	0x00000000
	.align		4
        /*0004*/ 	.word	0xffffffff
	.align		4
        /*0008*/ 	.word	0x00000000
	.align		4
        /*000c*/ 	.word	0xfffffffe
	.align		4
        /*0010*/ 	.word	0x00000000
	.align		4
        /*0014*/ 	.word	0xfffffffd
	.align		4
        /*0018*/ 	.word	0x00000000
	.align		4
        /*001c*/ 	.word	0xfffffffc


//--------------------- .nv.constant4             --------------------------
	.section	.nv.constant4,"a",@progbits
	.align	8
	.align		8
.nv.constant4:
        /*0000*/ 	.dword	_$_str
	.align		8
        /*0008*/ 	.dword	_$_str_$_2


//--------------------- .text.triton_poi_fused__native_batch_norm_legit_no_training_relu_7 --------------------------
	.section	.text.triton_poi_fused__native_batch_norm_legit_no_training_relu_7,"ax",@progbits
	.align	128
        .global         triton_poi_fused__native_batch_norm_legit_no_training_relu_7
        .type           triton_poi_fused__native_batch_norm_legit_no_training_relu_7,@function
        .size           triton_poi_fused__native_batch_norm_legit_no_training_relu_7,(.L_x_1 - triton_poi_fused__native_batch_norm_legit_no_training_relu_7)
        .other          triton_poi_fused__native_batch_norm_legit_no_training_relu_7,@"STO_CUDA_ENTRY STV_DEFAULT"
triton_poi_fused__native_batch_norm_legit_no_training_relu_7:
.text.triton_poi_fused__native_batch_norm_legit_no_training_relu_7:
[----:B------:R-:W-:Y:S01]  /*0000*/  LDC R1, c[0x0][0x28] ;  /* 0x00000a00ff017b82 */ /* 0x000fe20000000800 */
[----:B------:R-:W1:Y:S07]  /*0010*/  S2R R0, SR_TID.X ;  /* 0x0000000000007919 */ /* 0x000e6e0000002100 */
[----:B------:R-:W2:Y:S01]  /*0020*/  LDC.64 R6, c[0x0][0x220] ;  /* 0x00008800ff067b82 */ /* 0x000ea20000000a00 */
[----:B------:R-:W-:Y:S01]  /*0030*/  ULDC.64 UR4, c[0x0][0x208] ;  /* 0x0000820000047ab9 */ /* 0x000fe20000000a00 */
[----:B------:R-:W3:Y:S06]  /*0040*/  S2R R5, SR_CTAID.X ;  /* 0x0000000000057919 */ /* 0x000eec0000002500 */
[----:B------:R-:W4:Y:S08]  /*0050*/  LDC.64 R8, c[0x0][0x228] ;  /* 0x00008a00ff087b82 */ /* 0x000f300000000a00 */
[----:B------:R-:W5:Y:S01]  /*0060*/  LDC.64 R10, c[0x0][0x230] ;  /* 0x00008c00ff0a7b82 */ /* 0x000f620000000a00 */
[----:B-1----:R-:W-:-:S02]  /*0070*/  SHF.L.U32 R0, R0, 0x1, RZ ;  /* 0x0000000100007819 */ /* 0x002fc400000006ff */
[----:B---3--:R-:W-:Y:S02]  /*0080*/  SHF.R.S32.HI R3, RZ, 0x16, R5 ;  /* 0x00000016ff037819 */ /* 0x008fe40000011405 */
[----:B------:R-:W-:Y:S02]  /*0090*/  LOP3.LUT R0, R0, 0x1fe, RZ, 0xc0, !PT ;  /* 0x000001fe00007812 */ /* 0x000fe400078ec0ff */
[----:B------:R-:W-:Y:S02]  /*00a0*/  SGXT R3, R3, 0x1 ;  /* 0x000000010303781a */ /* 0x000fe40000000200 */
[----:B------:R-:W-:Y:S02]  /*00b0*/  LEA R0, R5, R0, 0x9 ;  /* 0x0000000005007211 */ /* 0x000fe400078e48ff */
[----:B------:R-:W1:Y:S02]  /*00c0*/  LDC.64 R4, c[0x0][0x218] ;  /* 0x00008600ff047b82 */ /* 0x000e640000000a00 */
[----:B------:R-:W-:-:S04]  /*00d0*/  LEA.HI R3, R3, R0, RZ, 0xc ;  /* 0x0000000003037211 */ /* 0x000fc800078f60ff */
[----:B------:R-:W-:-:S04]  /*00e0*/  SHF.R.S32.HI R3, RZ, 0xc, R3 ;  /* 0x0000000cff037819 */ /* 0x000fc80000011403 */
[----:B------:R-:W-:-:S04]  /*00f0*/  LEA.HI R2, R3, R3, RZ, 0x8 ;  /* 0x0000000303027211 */ /* 0x000fc800078f40ff */
[----:B------:R-:W-:-:S04]  /*0100*/  LOP3.LUT R2, R2, 0xffffff00, RZ, 0xc0, !PT ;  /* 0xffffff0002027812 */ /* 0x000fc800078ec0ff */
[----:B------:R-:W-:Y:S02]  /*0110*/  IADD3 R13, R3, -R2, RZ ;  /* 0x80000002030d7210 */ /* 0x000fe40007ffe0ff */
[----:B------:R-:W3:Y:S03]  /*0120*/  LDC.64 R2, c[0x0][0x210] ;  /* 0x00008400ff027b82 */ /* 0x000ee60000000a00 */
[----:B--2---:R-:W-:-:S06]  /*0130*/  IMAD.WIDE R6, R13, 0x4, R6 ;  /* 0x000000040d067825 */ /* 0x004fcc00078e0206 */
[----:B------:R-:W2:Y:S01]  /*0140*/  LDG.E.EL R6, desc[UR4][R6.64] ;  /* 0x0000000406067981 */ /* 0x000ea2000c2e1900 */
[----:B-1----:R-:W-:-:S05]  /*0150*/  IMAD.WIDE R4, R13, 0x4, R4 ;  /* 0x000000040d047825 */ /* 0x002fca00078e0204 */
[----:B------:R1:W2:Y:S01]  /*0160*/  LDG.E.EL R12, desc[UR4][R4.64] ;  /* 0x00000004040c7981 */ /* 0x0002a2000c2e1900 */
[----:B---3--:R-:W-:Y:S01]  /*0170*/  IMAD.WIDE R2, R0, 0x4, R2 ;  /* 0x0000000400027825 */ /* 0x008fe200078e0202 */
[----:B------:R-:W-:Y:S01]  /*0180*/  HFMA2.MMA R14, -RZ, RZ, 1.625, 0 ;  /* 0x3e800000ff0e7435 */ /* 0x000fe200000001ff */
[----:B-1----:R-:W1:Y:S04]  /*0190*/  LDC.64 R4, c[0x0][0x238] ;  /* 0x00008e00ff047b82 */ /* 0x002e680000000a00 */
[----:B------:R-:W3:Y:S01]  /*01a0*/  LDG.E.64 R2, desc[UR4][R2.64] ;  /* 0x0000000402027981 */ /* 0x000ee2000c1e1b00 */
[----:B----4-:R-:W-:-:S04]  /*01b0*/  IMAD.WIDE R8, R13, 0x4, R8 ;  /* 0x000000040d087825 */ /* 0x010fc800078e0208 */
[----:B-----5:R-:W-:Y:S02]  /*01c0*/  IMAD.WIDE R10, R13, 0x4, R10 ;  /* 0x000000040d0a7825 */ /* 0x020fe400078e020a */
[----:B------:R-:W4:Y:S04]  /*01d0*/  LDG.E.EL R8, desc[UR4][R8.64] ;  /* 0x0000000408087981 */ /* 0x000f28000c2e1900 */
[----:B------:R-:W4:Y:S01]  /*01e0*/  LDG.E.EL R11, desc[UR4][R10.64] ;  /* 0x000000040a0b7981 */ /* 0x000f22000c2e1900 */
[----:B-1----:R-:W-:-:S04]  /*01f0*/  IMAD.WIDE R4, R0, 0x4, R4 ;  /* 0x0000000400047825 */ /* 0x002fc800078e0204 */
[----:B--2---:R-:W-:-:S04]  /*0200*/  FADD R6, R6, 9.9999997473787516356e-06 ;  /* 0x3727c5ac06067421 */ /* 0x004fc80000000000 */
[----:B------:R-:W1:Y:S02]  /*0210*/  MUFU.SQRT R7, R6 ;  /* 0x0000000600077308 */ /* 0x000e640000002000 */
[C---:B-1----:R-:W-:Y:S02]  /*0220*/  FSETP.GT.AND P0, PT, R7.reuse, 8.50705917302346158658e+37, PT ;  /* 0x7e8000000700780b */ /* 0x042fe40003f04000 */
[----:B------:R-:W-:-:S11]  /*0230*/  FSETP.GEU.AND P1, PT, R7, 1.175494350822287508e-38, PT ;  /* 0x008000000700780b */ /* 0x000fd60003f2e000 */
[----:B------:R-:W-:-:S04]  /*0240*/  @P0 FMUL R7, R7, 0.25 ;  /* 0x3e80000007070820 */ /* 0x000fc80000400000 */
[----:B------:R-:W-:-:S06]  /*0250*/  @!P1 FMUL R7, R7, 16777216 ;  /* 0x4b80000007079820 */ /* 0x000fcc0000400000 */
[----:B------:R-:W1:Y:S01]  /*0260*/  MUFU.RCP R7, R7 ;  /* 0x0000000700077308 */ /* 0x000e620000001000 */
[----:B------:R-:W-:Y:S01]  /*0270*/  FSEL R14, R14, 1, P0 ;  /* 0x3f8000000e0e7808 */ /* 0x000fe20000000000 */
[----:B---3--:R-:W-:-:S04]  /*0280*/  FADD R2, R2, -R12 ;  /* 0x8000000c02027221 */ /* 0x008fc80000000000 */
[----:B------:R-:W-:Y:S01]  /*0290*/  @!P1 FMUL R14, R14, 16777216 ;  /* 0x4b8000000e0e9820 */ /* 0x000fe20000400000 */
[----:B------:R-:W-:-:S03]  /*02a0*/  FADD R3, R3, -R12 ;  /* 0x8000000c03037221 */ /* 0x000fc60000000000 */
[----:B-1----:R-:W-:-:S04]  /*02b0*/  FMUL R14, R7, R14 ;  /* 0x0000000e070e7220 */ /* 0x002fc80000400000 */
[-C--:B------:R-:W-:Y:S01]  /*02c0*/  FMUL R2, R2, R14.reuse ;  /* 0x0000000e02027220 */ /* 0x080fe20000400000 */
[----:B------:R-:W-:-:S03]  /*02d0*/  FMUL R14, R3, R14 ;  /* 0x0000000e030e7220 */ /* 0x000fc60000400000 */
[C-C-:B----4-:R-:W-:Y:S01]  /*02e0*/  FFMA R2, R8.reuse, R2, R11.reuse ;  /* 0x0000000208027223 */ /* 0x150fe2000000000b */
[----:B------:R-:W-:-:S04]  /*02f0*/  FFMA R14, R8, R14, R11 ;  /* 0x0000000e080e7223 */ /* 0x000fc8000000000b */
[----:B------:R-:W-:Y:S02]  /*0300*/  FSETP.GEU.AND P0, PT, R2, RZ, PT ;  /* 0x000000ff0200720b */ /* 0x000fe40003f0e000 */
[----:B------:R-:W-:Y:S02]  /*0310*/  FSETP.GEU.AND P1, PT, R14, RZ, PT ;  /* 0x000000ff0e00720b */ /* 0x000fe40003f2e000 */
[----:B------:R-:W-:Y:S02]  /*0320*/  FSEL R2, R2, RZ, P0 ;  /* 0x000000ff02027208 */ /* 0x000fe40000000000 */
[----:B------:R-:W-:-:S05]  /*0330*/  FSEL R3, R14, RZ, P1 ;  /* 0x000000ff0e037208 */ /* 0x000fca0000800000 */
[----:B------:R-:W-:Y:S01]  /*0340*/  STG.E.64 desc[UR4][R4.64], R2 ;  /* 0x0000000204007986 */ /* 0x000fe2000c101b04 */
[----:B------:R-:W-:Y:S05]  /*0350*/  EXIT ;  /* 0x000000000000794d */ /* 0x000fea0003800000 */
.L_x_0:
[----:B------:R-:W-:-:S00]  /*0360*/  BRA `(.L_x_0) ;  /* 0xfffffffc00fc7947 */ /* 0x000fc0000383ffff */
[----:B------:R-:W-:-:S00]  /*0370*/  NOP ;  /* 0x0000000000007918 */ /* 0x000fc00000000000 */
        /* <DEDUP_REMOVED lines=8> */
.L_x_1:


//--------------------- .nv.global.init           --------------------------
	.section	.nv.global.init,"aw",@progbits
.nv.global.init:
	.type		_$_str,@object
	.size		_$_str,(_$_str_$_2 - _$_str)
_$_str:
        /*0000*/ 	.byte	0x5f, 0x5f, 0x43, 0x55, 0x44, 0x41, 0x5f, 0x46, 0x54, 0x5a, 0x00
	.type		_$_str_$_2,@object
	.size		_$_str_$_2,(.L_1 - _$_str_$_2)
_$_str_$_2:
        /*000b*/ 	.byte	0x5f, 0x5f, 0x43, 0x55, 0x44, 0x41, 0x5f, 0x50, 0x52, 0x45, 0x43, 0x5f, 0x53, 0x51, 0x52, 0x54
        /*001b*/ 	.byte	0x00
.L_1:


//--------------------- .nv.constant0.triton_poi_fused__native_batch_norm_legit_no_training_relu_7 --------------------------
	.section	.nv.constant0.triton_poi_fused__native_batch_norm_legit_no_training_relu_7,"a",@progbits
	.sectionflags	@""
	.align	4
.nv.constant0.triton_poi_fused__native_batch_norm_legit_no_training_relu_7:
	.zero		580
